//
// Generated by NVIDIA NVVM Compiler
//
// Compiler Build ID: CL-36424714
// Cuda compilation tools, release 13.0, V13.0.88
// Based on NVVM 20.0.0
//

.version 9.0
.target sm_100
.address_size 64

	// .globl	_Z13cudaMatrixAddPfS_S_

.visible .entry _Z13cudaMatrixAddPfS_S_(
	.param .u64 .ptr .align 1 _Z13cudaMatrixAddPfS_S__param_0,
	.param .u64 .ptr .align 1 _Z13cudaMatrixAddPfS_S__param_1,
	.param .u64 .ptr .align 1 _Z13cudaMatrixAddPfS_S__param_2
)
{
	.reg .b32 	%r<2>;
	.reg .b32 	%f<4>;
	.reg .b64 	%rd<11>;

	ld.param.u64 	%rd1, [_Z13cudaMatrixAddPfS_S__param_0];
	ld.param.u64 	%rd2, [_Z13cudaMatrixAddPfS_S__param_1];
	ld.param.u64 	%rd3, [_Z13cudaMatrixAddPfS_S__param_2];
	cvta.to.global.u64 	%rd4, %rd3;
	cvta.to.global.u64 	%rd5, %rd2;
	cvta.to.global.u64 	%rd6, %rd1;
	mov.u32 	%r1, %ctaid.x;
	mul.wide.u32 	%rd7, %r1, 4;
	add.s64 	%rd8, %rd6, %rd7;
	ld.global.f32 	%f1, [%rd8];
	add.s64 	%rd9, %rd5, %rd7;
	ld.global.f32 	%f2, [%rd9];
	add.f32 	%f3, %f1, %f2;
	add.s64 	%rd10, %rd4, %rd7;
	st.global.f32 	[%rd10], %f3;
	ret;

}
	// .globl	_Z14cudaMatrixMultPfS_S_i
.visible .entry _Z14cudaMatrixMultPfS_S_i(
	.param .u64 .ptr .align 1 _Z14cudaMatrixMultPfS_S_i_param_0,
	.param .u64 .ptr .align 1 _Z14cudaMatrixMultPfS_S_i_param_1,
	.param .u64 .ptr .align 1 _Z14cudaMatrixMultPfS_S_i_param_2,
	.param .u32 _Z14cudaMatrixMultPfS_S_i_param_3
)
{
	.reg .pred 	%p<10>;
	.reg .b32 	%r<40>;
	.reg .b32 	%f<67>;
	.reg .b64 	%rd<67>;

	ld.param.u64 	%rd14, [_Z14cudaMatrixMultPfS_S_i_param_0];
	ld.param.u64 	%rd15, [_Z14cudaMatrixMultPfS_S_i_param_1];
	ld.param.u32 	%r18, [_Z14cudaMatrixMultPfS_S_i_param_3];
	cvta.to.global.u64 	%rd1, %rd15;
	cvta.to.global.u64 	%rd2, %rd14;
	mov.u32 	%r19, %ctaid.y;
	mov.u32 	%r20, %ntid.y;
	mov.u32 	%r21, %tid.y;
	mad.lo.s32 	%r1, %r19, %r20, %r21;
	mov.u32 	%r22, %ctaid.x;
	mov.u32 	%r23, %ntid.x;
	mov.u32 	%r24, %tid.x;
	mad.lo.s32 	%r2, %r22, %r23, %r24;
	max.s32 	%r25, %r1, %r2;
	setp.ge.s32 	%p1, %r25, %r18;
	@%p1 bra 	$L__BB1_13;
	mul.lo.s32 	%r3, %r18, %r1;
	and.b32  	%r4, %r18, 7;
	setp.lt.u32 	%p2, %r18, 8;
	mov.f32 	%f66, 0f00000000;
	mov.b32 	%r38, 0;
	@%p2 bra 	$L__BB1_4;
	and.b32  	%r38, %r18, 2147483640;
	neg.s32 	%r36, %r38;
	mul.wide.s32 	%rd16, %r18, 4;
	add.s64 	%rd3, %rd1, %rd16;
	shl.b32 	%r7, %r18, 3;
	mul.wide.s32 	%rd17, %r18, 8;
	add.s64 	%rd4, %rd1, %rd17;
	mul.wide.s32 	%rd18, %r18, 12;
	add.s64 	%rd5, %rd1, %rd18;
	mul.wide.s32 	%rd19, %r18, 16;
	add.s64 	%rd6, %rd1, %rd19;
	mul.wide.s32 	%rd20, %r18, 20;
	add.s64 	%rd7, %rd1, %rd20;
	mul.wide.s32 	%rd21, %r18, 24;
	add.s64 	%rd8, %rd1, %rd21;
	mul.wide.s32 	%rd22, %r18, 28;
	add.s64 	%rd9, %rd1, %rd22;
	mul.wide.u32 	%rd23, %r3, 4;
	add.s64 	%rd24, %rd23, %rd2;
	add.s64 	%rd66, %rd24, 16;
	mov.f32 	%f66, 0f00000000;
	mov.u32 	%r35, %r2;
$L__BB1_3:
	.pragma "nounroll";
	mul.wide.s32 	%rd25, %r35, 4;
	add.s64 	%rd26, %rd3, %rd25;
	add.s64 	%rd27, %rd4, %rd25;
	add.s64 	%rd28, %rd5, %rd25;
	add.s64 	%rd29, %rd6, %rd25;
	add.s64 	%rd30, %rd7, %rd25;
	add.s64 	%rd31, %rd8, %rd25;
	add.s64 	%rd32, %rd9, %rd25;
	add.s64 	%rd33, %rd1, %rd25;
	ld.global.f32 	%f16, [%rd66+-16];
	ld.global.f32 	%f17, [%rd33];
	fma.rn.f32 	%f18, %f16, %f17, %f66;
	ld.global.f32 	%f19, [%rd66+-12];
	ld.global.f32 	%f20, [%rd26];
	fma.rn.f32 	%f21, %f19, %f20, %f18;
	ld.global.f32 	%f22, [%rd66+-8];
	ld.global.f32 	%f23, [%rd27];
	fma.rn.f32 	%f24, %f22, %f23, %f21;
	ld.global.f32 	%f25, [%rd66+-4];
	ld.global.f32 	%f26, [%rd28];
	fma.rn.f32 	%f27, %f25, %f26, %f24;
	ld.global.f32 	%f28, [%rd66];
	ld.global.f32 	%f29, [%rd29];
	fma.rn.f32 	%f30, %f28, %f29, %f27;
	ld.global.f32 	%f31, [%rd66+4];
	ld.global.f32 	%f32, [%rd30];
	fma.rn.f32 	%f33, %f31, %f32, %f30;
	ld.global.f32 	%f34, [%rd66+8];
	ld.global.f32 	%f35, [%rd31];
	fma.rn.f32 	%f36, %f34, %f35, %f33;
	ld.global.f32 	%f37, [%rd66+12];
	ld.global.f32 	%f38, [%rd32];
	fma.rn.f32 	%f66, %f37, %f38, %f36;
	add.s32 	%r36, %r36, 8;
	add.s32 	%r35, %r35, %r7;
	add.s64 	%rd66, %rd66, 32;
	setp.ne.s32 	%p3, %r36, 0;
	@%p3 bra 	$L__BB1_3;
$L__BB1_4:
	setp.eq.s32 	%p4, %r4, 0;
	@%p4 bra 	$L__BB1_12;
	and.b32  	%r13, %r18, 3;
	setp.lt.u32 	%p5, %r4, 4;
	@%p5 bra 	$L__BB1_7;
	add.s32 	%r27, %r38, %r3;
	mul.wide.u32 	%rd34, %r27, 4;
	add.s64 	%rd35, %rd2, %rd34;
	ld.global.f32 	%f40, [%rd35];
	mad.lo.s32 	%r28, %r38, %r18, %r2;
	mul.wide.s32 	%rd36, %r28, 4;
	add.s64 	%rd37, %rd1, %rd36;
	ld.global.f32 	%f41, [%rd37];
	fma.rn.f32 	%f42, %f40, %f41, %f66;
	cvt.u64.u32 	%rd38, %r3;
	cvt.u64.u32 	%rd39, %r38;
	add.s64 	%rd40, %rd39, %rd38;
	shl.b64 	%rd41, %rd40, 2;
	add.s64 	%rd42, %rd2, %rd41;
	ld.global.f32 	%f43, [%rd42+4];
	mul.wide.s32 	%rd43, %r18, 4;
	add.s64 	%rd44, %rd37, %rd43;
	ld.global.f32 	%f44, [%rd44];
	fma.rn.f32 	%f45, %f43, %f44, %f42;
	ld.global.f32 	%f46, [%rd42+8];
	add.s64 	%rd45, %rd44, %rd43;
	ld.global.f32 	%f47, [%rd45];
	fma.rn.f32 	%f48, %f46, %f47, %f45;
	ld.global.f32 	%f49, [%rd42+12];
	add.s64 	%rd46, %rd45, %rd43;
	ld.global.f32 	%f50, [%rd46];
	fma.rn.f32 	%f66, %f49, %f50, %f48;
	add.s32 	%r38, %r38, 4;
$L__BB1_7:
	setp.eq.s32 	%p6, %r13, 0;
	@%p6 bra 	$L__BB1_12;
	setp.eq.s32 	%p7, %r13, 1;
	@%p7 bra 	$L__BB1_10;
	add.s32 	%r29, %r38, %r3;
	mul.wide.u32 	%rd47, %r29, 4;
	add.s64 	%rd48, %rd2, %rd47;
	ld.global.f32 	%f52, [%rd48];
	mad.lo.s32 	%r30, %r38, %r18, %r2;
	mul.wide.s32 	%rd49, %r30, 4;
	add.s64 	%rd50, %rd1, %rd49;
	ld.global.f32 	%f53, [%rd50];
	fma.rn.f32 	%f54, %f52, %f53, %f66;
	cvt.u64.u32 	%rd51, %r3;
	cvt.u64.u32 	%rd52, %r38;
	add.s64 	%rd53, %rd52, %rd51;
	shl.b64 	%rd54, %rd53, 2;
	add.s64 	%rd55, %rd2, %rd54;
	ld.global.f32 	%f55, [%rd55+4];
	mul.wide.s32 	%rd56, %r18, 4;
	add.s64 	%rd57, %rd50, %rd56;
	ld.global.f32 	%f56, [%rd57];
	fma.rn.f32 	%f66, %f55, %f56, %f54;
	add.s32 	%r38, %r38, 2;
$L__BB1_10:
	and.b32  	%r31, %r18, 1;
	setp.eq.b32 	%p8, %r31, 1;
	not.pred 	%p9, %p8;
	@%p9 bra 	$L__BB1_12;
	add.s32 	%r32, %r38, %r3;
	mul.wide.u32 	%rd58, %r32, 4;
	add.s64 	%rd59, %rd2, %rd58;
	ld.global.f32 	%f57, [%rd59];
	mad.lo.s32 	%r33, %r38, %r18, %r2;
	mul.wide.s32 	%rd60, %r33, 4;
	add.s64 	%rd61, %rd1, %rd60;
	ld.global.f32 	%f58, [%rd61];
	fma.rn.f32 	%f66, %f57, %f58, %f66;
$L__BB1_12:
	ld.param.u64 	%rd65, [_Z14cudaMatrixMultPfS_S_i_param_2];
	add.s32 	%r34, %r3, %r2;
	cvta.to.global.u64 	%rd62, %rd65;
	mul.wide.s32 	%rd63, %r34, 4;
	add.s64 	%rd64, %rd62, %rd63;
	st.global.f32 	[%rd64], %f66;
$L__BB1_13:
	ret;

}


// ===== COMPILED SASS (sm_100) =====

	.target	sm_100

	.elftype	@"ET_EXEC"


//--------------------- .note.nv.tkinfo           --------------------------
	.section	.note.nv.tkinfo,"",@"SHT_NOTE"
	.sectionflags	@"SHF_NOTE_NV_TKINFO"
	.tkinfo
        /*0018*/ 	.word	0x00000002
        /*0030*/ 	.string	""
        /*0030*/ 	.string	"ptxas"
        /*0030*/ 	.string	"Cuda compilation tools, release 13.0, V13.0.88"
        /*0030*/ 	.string	"Build cuda_13.0.r13.0/compiler.36424714_0"
        /*0030*/ 	.string	"-arch sm_100 -m 64 "



//--------------------- .note.nv.cuinfo           --------------------------
	.section	.note.nv.cuinfo,"",@"SHT_NOTE"
	.sectionflags	@"SHF_NOTE_NV_CUINFO"
        /*0018*/ 	.short	0x0002
        /*001a*/ 	.short	0x0064
        /*001c*/ 	.short	0x0082
	.zero		2


//--------------------- .nv.info                  --------------------------
	.section	.nv.info,"",@"SHT_CUDA_INFO"
	.align	4


	//----- nvinfo : EIATTR_REGCOUNT
	.align		4
        /*0000*/ 	.byte	0x04, 0x2f
        /*0002*/ 	.short	(.L_1 - .L_0)
	.align		4
.L_0:
        /*0004*/ 	.word	index@(_Z13cudaMatrixAddPfS_S_)
        /*0008*/ 	.word	0x0000000c


	//----- nvinfo : EIATTR_FRAME_SIZE
	.align		4
.L_1:
        /*000c*/ 	.byte	0x04, 0x11
        /*000e*/ 	.short	(.L_3 - .L_2)
	.align		4
.L_2:
        /*0010*/ 	.word	index@(_Z13cudaMatrixAddPfS_S_)
        /*0014*/ 	.word	0x00000000


	//----- nvinfo : EIATTR_REGCOUNT
	.align		4
.L_3:
        /*0018*/ 	.byte	0x04, 0x2f
        /*001a*/ 	.short	(.L_5 - .L_4)
	.align		4
.L_4:
        /*001c*/ 	.word	index@(_Z14cudaMatrixMultPfS_S_i)
        /*0020*/ 	.word	0x0000001e


	//----- nvinfo : EIATTR_FRAME_SIZE
	.align		4
.L_5:
        /*0024*/ 	.byte	0x04, 0x11
        /*0026*/ 	.short	(.L_7 - .L_6)
	.align		4
.L_6:
        /*0028*/ 	.word	index@(_Z14cudaMatrixMultPfS_S_i)
        /*002c*/ 	.word	0x00000000


	//----- nvinfo : EIATTR_MIN_STACK_SIZE
	.align		4
.L_7:
        /*0030*/ 	.byte	0x04, 0x12
        /*0032*/ 	.short	(.L_9 - .L_8)
	.align		4
.L_8:
        /*0034*/ 	.word	index@(_Z14cudaMatrixMultPfS_S_i)
        /*0038*/ 	.word	0x00000000


	//----- nvinfo : EIATTR_MIN_STACK_SIZE
	.align		4
.L_9:
        /*003c*/ 	.byte	0x04, 0x12
        /*003e*/ 	.short	(.L_11 - .L_10)
	.align		4
.L_10:
        /*0040*/ 	.word	index@(_Z13cudaMatrixAddPfS_S_)
        /*0044*/ 	.word	0x00000000
.L_11:


//--------------------- .nv.compat                --------------------------
	.section	.nv.compat,"",@"SHT_CUDA_COMPAT_INFO"
	.align	4
        /*0000*/ 	.byte	0x02, 0x09, 0x00, 0x00, 0x02, 0x02, 0x01, 0x00, 0x02, 0x05, 0x05, 0x00, 0x03, 0x07, 0x01, 0x01
        /*0010*/ 	.byte	0x02, 0x03, 0x00, 0x00, 0x02, 0x06, 0x01, 0x00, 0x04, 0x0b, 0x08, 0x00, 0x09, 0x00, 0x00, 0x00
        /*0020*/ 	.byte	0x00, 0x00, 0x00, 0x00


//--------------------- .nv.info._Z14cudaMatrixMultPfS_S_i --------------------------
	.section	.nv.info._Z14cudaMatrixMultPfS_S_i,"",@"SHT_CUDA_INFO"
	.sectionflags	@""
	.align	4


	//----- nvinfo : EIATTR_CUDA_API_VERSION
	.align		4
        /*0000*/ 	.byte	0x04, 0x37
        /*0002*/ 	.short	(.L_13 - .L_12)
.L_12:
        /*0004*/ 	.word	0x00000082


	//----- nvinfo : EIATTR_KPARAM_INFO
	.align		4
.L_13:
        /*0008*/ 	.byte	0x04, 0x17
        /*000a*/ 	.short	(.L_15 - .L_14)
.L_14:
        /*000c*/ 	.word	0x00000000
        /*0010*/ 	.short	0x0003
        /*0012*/ 	.short	0x0018
        /*0014*/ 	.byte	0x00, 0xf0, 0x11, 0x00


	//----- nvinfo : EIATTR_KPARAM_INFO
	.align		4
.L_15:
        /*0018*/ 	.byte	0x04, 0x17
        /*001a*/ 	.short	(.L_17 - .L_16)
.L_16:
        /*001c*/ 	.word	0x00000000
        /*0020*/ 	.short	0x0002
        /*0022*/ 	.short	0x0010
        /*0024*/ 	.byte	0x00, 0xf5, 0x21, 0x00


	//----- nvinfo : EIATTR_KPARAM_INFO
	.align		4
.L_17:
        /*0028*/ 	.byte	0x04, 0x17
        /*002a*/ 	.short	(.L_19 - .L_18)
.L_18:
        /*002c*/ 	.word	0x00000000
        /*0030*/ 	.short	0x0001
        /*0032*/ 	.short	0x0008
        /*0034*/ 	.byte	0x00, 0xf5, 0x21, 0x00


	//----- nvinfo : EIATTR_KPARAM_INFO
	.align		4
.L_19:
        /*0038*/ 	.byte	0x04, 0x17
        /*003a*/ 	.short	(.L_21 - .L_20)
.L_20:
        /*003c*/ 	.word	0x00000000
        /*0040*/ 	.short	0x0000
        /*0042*/ 	.short	0x0000
        /*0044*/ 	.byte	0x00, 0xf5, 0x21, 0x00


	//----- nvinfo : EIATTR_SPARSE_MMA_MASK
	.align		4
.L_21:
        /*0048*/ 	.byte	0x03, 0x50
        /*004a*/ 	.short	0x0000


	//----- nvinfo : EIATTR_MAXREG_COUNT
	.align		4
        /*004c*/ 	.byte	0x03, 0x1b
        /*004e*/ 	.short	0x00ff


	//----- nvinfo : EIATTR_MERCURY_ISA_VERSION
	.align		4
        /*0050*/ 	.byte	0x03, 0x5f
        /*0052*/ 	.short	0x0101


	//----- nvinfo : EIATTR_VRC_CTA_INIT_COUNT
	.align		4
        /*0054*/ 	.byte	0x02, 0x4a
	.zero		1
	.zero		1


	//----- nvinfo : EIATTR_EXIT_INSTR_OFFSETS
	.align		4
        /*0058*/ 	.byte	0x04, 0x1c
        /*005a*/ 	.short	(.L_23 - .L_22)


	//   ....[0]....
.L_22:
        /*005c*/ 	.word	0x000000c0


	//   ....[1]....
        /*0060*/ 	.word	0x00000a90


	//----- nvinfo : EIATTR_CBANK_PARAM_SIZE
	.align		4
.L_23:
        /*0064*/ 	.byte	0x03, 0x19
        /*0066*/ 	.short	0x001c


	//----- nvinfo : EIATTR_PARAM_CBANK
	.align		4
        /*0068*/ 	.byte	0x04, 0x0a
        /*006a*/ 	.short	(.L_25 - .L_24)
	.align		4
.L_24:
        /*006c*/ 	.word	index@(.nv.constant0._Z14cudaMatrixMultPfS_S_i)
        /*0070*/ 	.short	0x0380
        /*0072*/ 	.short	0x001c


	//----- nvinfo : EIATTR_SW_WAR
	.align		4
.L_25:
        /*0074*/ 	.byte	0x04, 0x36
        /*0076*/ 	.short	(.L_27 - .L_26)
.L_26:
        /*0078*/ 	.word	0x00000008
.L_27:


//--------------------- .nv.info._Z13cudaMatrixAddPfS_S_ --------------------------
	.section	.nv.info._Z13cudaMatrixAddPfS_S_,"",@"SHT_CUDA_INFO"
	.sectionflags	@""
	.align	4


	//----- nvinfo : EIATTR_CUDA_API_VERSION
	.align		4
        /*0000*/ 	.byte	0x04, 0x37
        /*0002*/ 	.short	(.L_29 - .L_28)
.L_28:
        /*0004*/ 	.word	0x00000082


	//----- nvinfo : EIATTR_KPARAM_INFO
	.align		4
.L_29:
        /*0008*/ 	.byte	0x04, 0x17
        /*000a*/ 	.short	(.L_31 - .L_30)
.L_30:
        /*000c*/ 	.word	0x00000000
        /*0010*/ 	.short	0x0002
        /*0012*/ 	.short	0x0010
        /*0014*/ 	.byte	0x00, 0xf5, 0x21, 0x00


	//----- nvinfo : EIATTR_KPARAM_INFO
	.align		4
.L_31:
        /*0018*/ 	.byte	0x04, 0x17
        /*001a*/ 	.short	(.L_33 - .L_32)
.L_32:
        /*001c*/ 	.word	0x00000000
        /*0020*/ 	.short	0x0001
        /*0022*/ 	.short	0x0008
        /*0024*/ 	.byte	0x00, 0xf5, 0x21, 0x00


	//----- nvinfo : EIATTR_KPARAM_INFO
	.align		4
.L_33:
        /*0028*/ 	.byte	0x04, 0x17
        /*002a*/ 	.short	(.L_35 - .L_34)
.L_34:
        /*002c*/ 	.word	0x00000000
        /*0030*/ 	.short	0x0000
        /*0032*/ 	.short	0x0000
        /*0034*/ 	.byte	0x00, 0xf5, 0x21, 0x00


	//----- nvinfo : EIATTR_SPARSE_MMA_MASK
	.align		4
.L_35:
        /*0038*/ 	.byte	0x03, 0x50
        /*003a*/ 	.short	0x0000


	//----- nvinfo : EIATTR_MAXREG_COUNT
	.align		4
        /*003c*/ 	.byte	0x03, 0x1b
        /*003e*/ 	.short	0x00ff


	//----- nvinfo : EIATTR_MERCURY_ISA_VERSION
	.align		4
        /*0040*/ 	.byte	0x03, 0x5f
        /*0042*/ 	.short	0x0101


	//----- nvinfo : EIATTR_VRC_CTA_INIT_COUNT
	.align		4
        /*0044*/ 	.byte	0x02, 0x4a
	.zero		1
	.zero		1


	//----- nvinfo : EIATTR_EXIT_INSTR_OFFSETS
	.align		4
        /*0048*/ 	.byte	0x04, 0x1c
        /*004a*/ 	.short	(.L_37 - .L_36)


	//   ....[0]....
.L_36:
        /*004c*/ 	.word	0x000000d0


	//----- nvinfo : EIATTR_CBANK_PARAM_SIZE
	.align		4
.L_37:
        /*0050*/ 	.byte	0x03, 0x19
        /*0052*/ 	.short	0x0018


	//----- nvinfo : EIATTR_PARAM_CBANK
	.align		4
        /*0054*/ 	.byte	0x04, 0x0a
        /*0056*/ 	.short	(.L_39 - .L_38)
	.align		4
.L_38:
        /*0058*/ 	.word	index@(.nv.constant0._Z13cudaMatrixAddPfS_S_)
        /*005c*/ 	.short	0x0380
        /*005e*/ 	.short	0x0018


	//----- nvinfo : EIATTR_SW_WAR
	.align		4
.L_39:
        /*0060*/ 	.byte	0x04, 0x36
        /*0062*/ 	.short	(.L_41 - .L_40)
.L_40:
        /*0064*/ 	.word	0x00000008
.L_41:


//--------------------- .nv.callgraph             --------------------------
	.section	.nv.callgraph,"",@"SHT_CUDA_CALLGRAPH"
	.align	4
	.sectionentsize	8
	.align		4
        /*0000*/ 	.word	0x00000000
	.align		4
        /*0004*/ 	.word	0xffffffff
	.align		4
        /*0008*/ 	.word	0x00000000
	.align		4
        /*000c*/ 	.word	0xfffffffe
	.align		4
        /*0010*/ 	.word	0x00000000
	.align		4
        /*0014*/ 	.word	0xfffffffd
	.align		4
        /*0018*/ 	.word	0x00000000
	.align		4
        /*001c*/ 	.word	0xfffffffc


//--------------------- .text._Z14cudaMatrixMultPfS_S_i --------------------------
	.section	.text._Z14cudaMatrixMultPfS_S_i,"ax",@progbits
	.align	128
        .global         _Z14cudaMatrixMultPfS_S_i
        .type           _Z14cudaMatrixMultPfS_S_i,@function
        .size           _Z14cudaMatrixMultPfS_S_i,(.L_x_6 - _Z14cudaMatrixMultPfS_S_i)
        .other          _Z14cudaMatrixMultPfS_S_i,@"STO_CUDA_ENTRY STV_DEFAULT"
_Z14cudaMatrixMultPfS_S_i:
.text._Z14cudaMatrixMultPfS_S_i:
[----:B------:R-:W-:Y:S01]  /*0000*/  LDC R1, c[0x0][0x37c] ;  /* 0x0000df00ff017b82 */ /* 0x000fe20000000800 */
[----:B------:R-:W0:Y:S07]  /*0010*/  S2R R0, SR_TID.Y ;  /* 0x0000000000007919 */ /* 0x000e2e0000002200 */
[----:B------:R-:W0:Y:S01]  /*0020*/  S2UR UR4, SR_CTAID.Y ;  /* 0x00000000000479c3 */ /* 0x000e220000002600 */
[----:B------:R-:W1:Y:S01]  /*0030*/  LDCU UR20, c[0x0][0x398] ;  /* 0x00007300ff1477ac */ /* 0x000e620008000800 */
[----:B------:R-:W2:Y:S06]  /*0040*/  S2R R3, SR_TID.X ;  /* 0x0000000000037919 */ /* 0x000eac0000002100 */
[----:B------:R-:W0:Y:S08]  /*0050*/  LDC R13, c[0x0][0x364] ;  /* 0x0000d900ff0d7b82 */ /* 0x000e300000000800 */
[----:B------:R-:W2:Y:S08]  /*0060*/  S2UR UR5, SR_CTAID.X ;  /* 0x00000000000579c3 */ /* 0x000eb00000002500 */
[----:B------:R-:W2:Y:S01]  /*0070*/  LDC R2, c[0x0][0x360] ;  /* 0x0000d800ff027b82 */ /* 0x000ea20000000800 */
[----:B0-----:R-:W-:-:S02]  /*0080*/  IMAD R13, R13, UR4, R0 ;  /* 0x000000040d0d7c24 */ /* 0x001fc4000f8e0200 */
[----:B--2---:R-:W-:-:S05]  /*0090*/  IMAD R0, R2, UR5, R3 ;  /* 0x0000000502007c24 */ /* 0x004fca000f8e0203 */
[----:B------:R-:W-:-:S04]  /*00a0*/  VIMNMX R2, PT, PT, R13, R0, !PT ;  /* 0x000000000d027248 */ /* 0x000fc80007fe0100 */
[----:B-1----:R-:W-:-:S13]  /*00b0*/  ISETP.GE.AND P0, PT, R2, UR20, PT ;  /* 0x0000001402007c0c */ /* 0x002fda000bf06270 */
[----:B------:R-:W-:Y:S05]  /*00c0*/  @P0 EXIT ;  /* 0x000000000000094d */ /* 0x000fea0003800000 */
[----:B------:R-:W-:Y:S01]  /*00d0*/  UISETP.GE.U32.AND UP0, UPT, UR20, 0x8, UPT ;  /* 0x000000081400788c */ /* 0x000fe2000bf06070 */
[----:B------:R-:W-:Y:S02]  /*00e0*/  HFMA2 R12, -RZ, RZ, 0, 0 ;  /* 0x00000000ff0c7431 */ /* 0x000fe400000001ff */
[----:B------:R-:W-:Y:S01]  /*00f0*/  IMAD R13, R13, UR20, RZ ;  /* 0x000000140d0d7c24 */ /* 0x000fe2000f8e02ff */
[----:B------:R-:W-:Y:S01]  /*0100*/  UMOV UR4, URZ ;  /* 0x000000ff00047c82 */ /* 0x000fe20008000000 */
[----:B------:R-:W0:Y:S04]  /*0110*/  LDCU.64 UR18, c[0x0][0x358] ;  /* 0x00006b00ff1277ac */ /* 0x000e280008000a00 */
[----:B------:R-:W-:Y:S05]  /*0120*/  BRA.U !UP0, `(.L_x_0) ;  /* 0x0000000508047547 */ /* 0x000fea000b800000 */
[----:B------:R-:W1:Y:S01]  /*0130*/  LDCU.128 UR24, c[0x0][0x380] ;  /* 0x00007000ff1877ac */ /* 0x000e620008000c00 */
[----:B------:R-:W-:Y:S02]  /*0140*/  MOV R12, RZ ;  /* 0x000000ff000c7202 */ /* 0x000fe40000000f00 */
[----:B------:R-:W-:Y:S01]  /*0150*/  MOV R14, R0 ;  /* 0x00000000000e7202 */ /* 0x000fe20000000f00 */
[----:B------:R-:W-:-:S04]  /*0160*/  ULOP3.LUT UR4, UR20, 0x7ffffff8, URZ, 0xc0, !UPT ;  /* 0x7ffffff814047892 */ /* 0x000fc8000f8ec0ff */
[----:B------:R-:W-:Y:S01]  /*0170*/  UIADD3 UR5, UPT, UPT, -UR4, URZ, URZ ;  /* 0x000000ff04057290 */ /* 0x000fe2000fffe1ff */
[----:B-1----:R-:W-:Y:S01]  /*0180*/  MOV R2, UR24 ;  /* 0x0000001800027c02 */ /* 0x002fe20008000f00 */
[----:B------:R-:W-:Y:S01]  /*0190*/  UIMAD.WIDE UR6, UR20, 0x8, UR26 ;  /* 0x00000008140678a5 */ /* 0x000fe2000f8e021a */
[----:B------:R-:W-:Y:S01]  /*01a0*/  MOV R3, UR25 ;  /* 0x0000001900037c02 */ /* 0x000fe20008000f00 */
[----:B------:R-:W-:Y:S02]  /*01b0*/  UIMAD.WIDE UR8, UR20, 0xc, UR26 ;  /* 0x0000000c140878a5 */ /* 0x000fe4000f8e021a */
[----:B------:R-:W-:Y:S01]  /*01c0*/  UIMAD.WIDE UR10, UR20, 0x10, UR26 ;  /* 0x00000010140a78a5 */ /* 0x000fe2000f8e021a */
[----:B------:R-:W-:Y:S01]  /*01d0*/  IMAD.WIDE.U32 R2, R13, 0x4, R2 ;  /* 0x000000040d027825 */ /* 0x000fe200078e0002 */
[----:B------:R-:W-:Y:S02]  /*01e0*/  UIMAD.WIDE UR12, UR20, 0x14, UR26 ;  /* 0x00000014140c78a5 */ /* 0x000fe4000f8e021a */
[----:B------:R-:W-:Y:S01]  /*01f0*/  UIMAD.WIDE UR14, UR20, 0x18, UR26 ;  /* 0x00000018140e78a5 */ /* 0x000fe2000f8e021a */
[----:B------:R-:W-:Y:S01]  /*0200*/  IADD3 R2, P0, PT, R2, 0x10, RZ ;  /* 0x0000001002027810 */ /* 0x000fe20007f1e0ff */
[----:B------:R-:W-:-:S03]  /*0210*/  UIMAD.WIDE UR16, UR20, 0x1c, UR26 ;  /* 0x0000001c141078a5 */ /* 0x000fc6000f8e021a */
[----:B------:R-:W-:-:S09]  /*0220*/  IADD3.X R3, PT, PT, RZ, R3, RZ, P0, !PT ;  /* 0x00000003ff037210 */ /* 0x000fd200007fe4ff */
.L_x_1:
[----:B------:R-:W-:Y:S01]  /*0230*/  UIMAD.WIDE UR22, UR20, 0x4, UR26 ;  /* 0x00000004141678a5 */ /* 0x000fe2000f8e021a */
[----:B------:R-:W-:Y:S02]  /*0240*/  IMAD.MOV.U32 R23, RZ, RZ, 0x4 ;  /* 0x00000004ff177424 */ /* 0x000fe400078e00ff */
[----:B------:R-:W-:Y:S01]  /*0250*/  HFMA2 R11, -RZ, RZ, 0, 2.384185791015625e-07 ;  /* 0x00000004ff0b7431 */ /* 0x000fe200000001ff */
[----:B------:R-:W-:Y:S01]  /*0260*/  MOV R25, 0x4 ;  /* 0x0000000400197802 */ /* 0x000fe20000000f00 */
[----:B0-----:R-:W2:Y:S01]  /*0270*/  LDG.E R21, desc[UR18][R2.64+-0x10] ;  /* 0xfffff01202157981 */ /* 0x001ea2000c1e1900 */
[C---:B------:R-:W-:Y:S01]  /*0280*/  IMAD.WIDE R22, R14.reuse, R23, UR26 ;  /* 0x0000001a0e167e25 */ /* 0x040fe2000f8e0217 */
[----:B------:R-:W-:Y:S02]  /*0290*/  MOV R8, UR22 ;  /* 0x0000001600087c02 */ /* 0x000fe40008000f00 */
[----:B------:R-:W-:Y:S01]  /*02a0*/  MOV R9, UR23 ;  /* 0x0000001700097c02 */ /* 0x000fe20008000f00 */
[----:B------:R-:W3:Y:S02]  /*02b0*/  LDG.E R19, desc[UR18][R2.64+-0xc] ;  /* 0xfffff41202137981 */ /* 0x000ee4000c1e1900 */
[----:B------:R-:W-:-:S02]  /*02c0*/  IMAD.WIDE R8, R14, 0x4, R8 ;  /* 0x000000040e087825 */ /* 0x000fc400078e0208 */
[----:B------:R-:W2:Y:S01]  /*02d0*/  LDG.E R22, desc[UR18][R22.64] ;  /* 0x0000001216167981 */ /* 0x000ea2000c1e1900 */
[----:B------:R-:W-:Y:S01]  /*02e0*/  MOV R5, 0x4 ;  /* 0x0000000400057802 */ /* 0x000fe20000000f00 */
[C---:B------:R-:W-:Y:S02]  /*02f0*/  IMAD.WIDE R24, R14.reuse, R25, UR6 ;  /* 0x000000060e187e25 */ /* 0x040fe4000f8e0219 */
[----:B------:R0:W3:Y:S02]  /*0300*/  LDG.E R20, desc[UR18][R8.64] ;  /* 0x0000001208147981 */ /* 0x0000e4000c1e1900 */
[----:B------:R-:W-:Y:S02]  /*0310*/  IMAD.WIDE R10, R14, R11, UR8 ;  /* 0x000000080e0a7e25 */ /* 0x000fe4000f8e020b */
[----:B------:R-:W4:Y:S04]  /*0320*/  LDG.E R18, desc[UR18][R24.64] ;  /* 0x0000001218127981 */ /* 0x000f28000c1e1900 */
[----:B------:R-:W4:Y:S01]  /*0330*/  LDG.E R17, desc[UR18][R2.64+-0x8] ;  /* 0xfffff81202117981 */ /* 0x000f22000c1e1900 */
[----:B0-----:R-:W-:-:S02]  /*0340*/  HFMA2 R9, -RZ, RZ, 0, 2.384185791015625e-07 ;  /* 0x00000004ff097431 */ /* 0x001fc400000001ff */
[----:B------:R-:W-:Y:S01]  /*0350*/  IMAD.MOV.U32 R7, RZ, RZ, 0x4 ;  /* 0x00000004ff077424 */ /* 0x000fe200078e00ff */
[----:B------:R0:W5:Y:S01]  /*0360*/  LDG.E R16, desc[UR18][R10.64] ;  /* 0x000000120a107981 */ /* 0x000162000c1e1900 */
[----:B------:R-:W-:-:S03]  /*0370*/  IMAD.WIDE R4, R14, R5, UR10 ;  /* 0x0000000a0e047e25 */ /* 0x000fc6000f8e0205 */
[----:B------:R-:W5:Y:S01]  /*0380*/  LDG.E R15, desc[UR18][R2.64+-0x4] ;  /* 0xfffffc12020f7981 */ /* 0x000f62000c1e1900 */
[C---:B------:R-:W-:Y:S01]  /*0390*/  IMAD.WIDE R6, R14.reuse, R7, UR12 ;  /* 0x0000000c0e067e25 */ /* 0x040fe2000f8e0207 */
[----:B------:R-:W-:Y:S02]  /*03a0*/  MOV R27, 0x4 ;  /* 0x00000004001b7802 */ /* 0x000fe40000000f00 */
[----:B------:R1:W5:Y:S01]  /*03b0*/  LDG.E R4, desc[UR18][R4.64] ;  /* 0x0000001204047981 */ /* 0x000362000c1e1900 */
[----:B------:R-:W-:-:S03]  /*03c0*/  IMAD.WIDE R8, R14, R9, UR14 ;  /* 0x0000000e0e087e25 */ /* 0x000fc6000f8e0209 */
[----:B------:R-:W5:Y:S01]  /*03d0*/  LDG.E R23, desc[UR18][R2.64] ;  /* 0x0000001202177981 */ /* 0x000f62000c1e1900 */
[----:B0-----:R-:W-:-:S03]  /*03e0*/  IMAD.WIDE R10, R14, R27, UR16 ;  /* 0x000000100e0a7e25 */ /* 0x001fc6000f8e021b */
[----:B------:R-:W5:Y:S04]  /*03f0*/  LDG.E R7, desc[UR18][R6.64] ;  /* 0x0000001206077981 */ /* 0x000f68000c1e1900 */
[----:B------:R-:W5:Y:S04]  /*0400*/  LDG.E R24, desc[UR18][R2.64+0x4] ;  /* 0x0000041202187981 */ /* 0x000f68000c1e1900 */
[----:B------:R-:W5:Y:S04]  /*0410*/  LDG.E R8, desc[UR18][R8.64] ;  /* 0x0000001208087981 */ /* 0x000f68000c1e1900 */
[----:B------:R-:W5:Y:S04]  /*0420*/  LDG.E R25, desc[UR18][R2.64+0x8] ;  /* 0x0000081202197981 */ /* 0x000f68000c1e1900 */
[----:B------:R-:W5:Y:S04]  /*0430*/  LDG.E R10, desc[UR18][R10.64] ;  /* 0x000000120a0a7981 */ /* 0x000f68000c1e1900 */
[----:B------:R0:W5:Y:S01]  /*0440*/  LDG.E R27, desc[UR18][R2.64+0xc] ;  /* 0x00000c12021b7981 */ /* 0x000162000c1e1900 */
[----:B------:R-:W-:-:S04]  /*0450*/  UIADD3 UR5, UPT, UPT, UR5, 0x8, URZ ;  /* 0x0000000805057890 */ /* 0x000fc8000fffe0ff */
[----:B------:R-:W-:Y:S01]  /*0460*/  UISETP.NE.AND UP0, UPT, UR5, URZ, UPT ;  /* 0x000000ff0500728c */ /* 0x000fe2000bf05270 */
[----:B-1----:R-:W-:Y:S02]  /*0470*/  MOV R5, UR20 ;  /* 0x0000001400057c02 */ /* 0x002fe40008000f00 */
[----:B0-----:R-:W-:Y:S02]  /*0480*/  IADD3 R2, P0, PT, R2, 0x20, RZ ;  /* 0x0000002002027810 */ /* 0x001fe40007f1e0ff */
[----:B------:R-:W-:Y:S02]  /*0490*/  LEA R14, R5, R14, 0x3 ;  /* 0x0000000e050e7211 */ /* 0x000fe400078e18ff */
[----:B------:R-:W-:Y:S01]  /*04a0*/  IADD3.X R3, PT, PT, RZ, R3, RZ, P0, !PT ;  /* 0x00000003ff037210 */ /* 0x000fe200007fe4ff */
[----:B--2---:R-:W-:-:S04]  /*04b0*/  FFMA R22, R21, R22, R12 ;  /* 0x0000001615167223 */ /* 0x004fc8000000000c */
[----:B---3--:R-:W-:-:S04]  /*04c0*/  FFMA R20, R19, R20, R22 ;  /* 0x0000001413147223 */ /* 0x008fc80000000016 */
[----:B----4-:R-:W-:-:S04]  /*04d0*/  FFMA R18, R17, R18, R20 ;  /* 0x0000001211127223 */ /* 0x010fc80000000014 */
[----:B-----5:R-:W-:-:S04]  /*04e0*/  FFMA R16, R15, R16, R18 ;  /* 0x000000100f107223 */ /* 0x020fc80000000012 */
[----:B------:R-:W-:-:S04]  /*04f0*/  FFMA R23, R23, R4, R16 ;  /* 0x0000000417177223 */ /* 0x000fc80000000010 */
[----:B------:R-:W-:-:S04]  /*0500*/  FFMA R24, R24, R7, R23 ;  /* 0x0000000718187223 */ /* 0x000fc80000000017 */
[----:B------:R-:W-:-:S04]  /*0510*/  FFMA R8, R25, R8, R24 ;  /* 0x0000000819087223 */ /* 0x000fc80000000018 */
[----:B------:R-:W-:Y:S01]  /*0520*/  FFMA R12, R27, R10, R8 ;  /* 0x0000000a1b0c7223 */ /* 0x000fe20000000008 */
[----:B------:R-:W-:Y:S06]  /*0530*/  BRA.U UP0, `(.L_x_1) ;  /* 0xfffffffd003c7547 */ /* 0x000fec000b83ffff */
.L_x_0:
[----:B------:R-:W-:-:S04]  /*0540*/  ULOP3.LUT UR6, UR20, 0x7, URZ, 0xc0, !UPT ;  /* 0x0000000714067892 */ /* 0x000fc8000f8ec0ff */
[----:B------:R-:W-:-:S09]  /*0550*/  UISETP.NE.AND UP0, UPT, UR6, URZ, UPT ;  /* 0x000000ff0600728c */ /* 0x000fd2000bf05270 */
[----:B------:R-:W-:Y:S05]  /*0560*/  BRA.U !UP0, `(.L_x_2) ;  /* 0x0000000508387547 */ /* 0x000fea000b800000 */
[----:B------:R-:W-:Y:S02]  /*0570*/  UISETP.GE.U32.AND UP0, UPT, UR6, 0x4, UPT ;  /* 0x000000040600788c */ /* 0x000fe4000bf06070 */
[----:B------:R-:W-:-:S04]  /*0580*/  ULOP3.LUT UR5, UR20, 0x3, URZ, 0xc0, !UPT ;  /* 0x0000000314057892 */ /* 0x000fc8000f8ec0ff */
[----:B------:R-:W-:-:S03]  /*0590*/  UISETP.NE.AND UP1, UPT, UR5, URZ, UPT ;  /* 0x000000ff0500728c */ /* 0x000fc6000bf25270 */
[----:B------:R-:W-:Y:S08]  /*05a0*/  BRA.U !UP0, `(.L_x_3) ;  /* 0x00000001087c7547 */ /* 0x000ff0000b800000 */
[----:B------:R-:W1:Y:S01]  /*05b0*/  LDC.64 R6, c[0x0][0x388] ;  /* 0x0000e200ff067b82 */ /* 0x000e620000000a00 */
[----:B------:R-:W2:Y:S01]  /*05c0*/  LDCU.64 UR6, c[0x0][0x380] ;  /* 0x00007000ff0677ac */ /* 0x000ea20008000a00 */
[----:B------:R-:W-:Y:S01]  /*05d0*/  IMAD.U32 R9, RZ, RZ, UR4 ;  /* 0x00000004ff097e24 */ /* 0x000fe2000f8e00ff */
[C---:B------:R-:W-:Y:S02]  /*05e0*/  IADD3 R3, PT, PT, R13.reuse, UR4, RZ ;  /* 0x000000040d037c10 */ /* 0x040fe4000fffe0ff */
[----:B------:R-:W-:Y:S01]  /*05f0*/  IADD3 R10, P0, PT, R13, UR4, RZ ;  /* 0x000000040d0a7c10 */ /* 0x000fe2000ff1e0ff */
[----:B------:R-:W-:Y:S01]  /*0600*/  IMAD R9, R9, UR20, R0 ;  /* 0x0000001409097c24 */ /* 0x000fe2000f8e0200 */
[----:B------:R-:W-:Y:S01]  /*0610*/  MOV R11, UR20 ;  /* 0x00000014000b7c02 */ /* 0x000fe20008000f00 */
[----:B------:R-:W3:Y:S01]  /*0620*/  LDC.64 R4, c[0x0][0x380] ;  /* 0x0000e000ff047b82 */ /* 0x000ee20000000a00 */
[----:B------:R-:W-:Y:S01]  /*0630*/  MOV R15, UR20 ;  /* 0x00000014000f7c02 */ /* 0x000fe20008000f00 */
[----:B-1----:R-:W-:Y:S01]  /*0640*/  IMAD.WIDE R6, R9, 0x4, R6 ;  /* 0x0000000409067825 */ /* 0x002fe200078e0206 */
[----:B------:R-:W-:-:S05]  /*0650*/  MOV R9, UR20 ;  /* 0x0000001400097c02 */ /* 0x000fca0008000f00 */
[----:B------:R-:W-:Y:S02]  /*0660*/  IMAD.WIDE R8, R9, 0x4, R6 ;  /* 0x0000000409087825 */ /* 0x000fe400078e0206 */
[----:B0-----:R-:W4:Y:S02]  /*0670*/  LDG.E R6, desc[UR18][R6.64] ;  /* 0x0000001206067981 */ /* 0x001f24000c1e1900 */
[----:B---3--:R-:W-:Y:S01]  /*0680*/  IMAD.WIDE.U32 R4, R3, 0x4, R4 ;  /* 0x0000000403047825 */ /* 0x008fe200078e0004 */
[----:B------:R-:W-:Y:S01]  /*0690*/  IADD3.X R3, PT, PT, RZ, RZ, RZ, P0, !PT ;  /* 0x000000ffff037210 */ /* 0x000fe200007fe4ff */
[----:B------:R-:W3:Y:S01]  /*06a0*/  LDG.E R17, desc[UR18][R8.64] ;  /* 0x0000001208117981 */ /* 0x000ee2000c1e1900 */
[----:B--2---:R-:W-:-:S03]  /*06b0*/  LEA R2, P0, R10, UR6, 0x2 ;  /* 0x000000060a027c11 */ /* 0x004fc6000f8010ff */
[----:B------:R-:W4:Y:S01]  /*06c0*/  LDG.E R5, desc[UR18][R4.64] ;  /* 0x0000001204057981 */ /* 0x000f22000c1e1900 */
[----:B------:R-:W-:Y:S01]  /*06d0*/  LEA.HI.X R3, R10, UR7, R3, 0x2, P0 ;  /* 0x000000070a037c11 */ /* 0x000fe200080f1403 */
[----:B------:R-:W-:-:S04]  /*06e0*/  IMAD.WIDE R10, R11, 0x4, R8 ;  /* 0x000000040b0a7825 */ /* 0x000fc800078e0208 */
[----:B------:R-:W3:Y:S01]  /*06f0*/  LDG.E R16, desc[UR18][R2.64+0x4] ;  /* 0x0000041202107981 */ /* 0x000ee2000c1e1900 */
[----:B------:R-:W-:-:S03]  /*0700*/  IMAD.WIDE R14, R15, 0x4, R10 ;  /* 0x000000040f0e7825 */ /* 0x000fc600078e020a */
[----:B------:R-:W2:Y:S04]  /*0710*/  LDG.E R19, desc[UR18][R10.64] ;  /* 0x000000120a137981 */ /* 0x000ea8000c1e1900 */
[----:B------:R-:W2:Y:S04]  /*0720*/  LDG.E R18, desc[UR18][R2.64+0x8] ;  /* 0x0000081202127981 */ /* 0x000ea8000c1e1900 */
[----:B------:R-:W5:Y:S04]  /*0730*/  LDG.E R20, desc[UR18][R2.64+0xc] ;  /* 0x00000c1202147981 */ /* 0x000f68000c1e1900 */
[----:B------:R-:W5:Y:S01]  /*0740*/  LDG.E R14, desc[UR18][R14.64] ;  /* 0x000000120e0e7981 */ /* 0x000f62000c1e1900 */
[----:B------:R-:W-:Y:S01]  /*0750*/  UIADD3 UR4, UPT, UPT, UR4, 0x4, URZ ;  /* 0x0000000404047890 */ /* 0x000fe2000fffe0ff */
[----:B----4-:R-:W-:-:S04]  /*0760*/  FFMA R5, R5, R6, R12 ;  /* 0x0000000605057223 */ /* 0x010fc8000000000c */
[----:B---3--:R-:W-:-:S04]  /*0770*/  FFMA R5, R16, R17, R5 ;  /* 0x0000001110057223 */ /* 0x008fc80000000005 */
[----:B--2---:R-:W-:-:S04]  /*0780*/  FFMA R5, R18, R19, R5 ;  /* 0x0000001312057223 */ /* 0x004fc80000000005 */
[----:B-----5:R-:W-:-:S07]  /*0790*/  FFMA R12, R20, R14, R5 ;  /* 0x0000000e140c7223 */ /* 0x020fce0000000005 */
.L_x_3:
[----:B------:R-:W-:Y:S05]  /*07a0*/  BRA.U !UP1, `(.L_x_2) ;  /* 0x0000000109a87547 */ /* 0x000fea000b800000 */
[----:B------:R-:W-:Y:S01]  /*07b0*/  UISETP.NE.AND UP0, UPT, UR5, 0x1, UPT ;  /* 0x000000010500788c */ /* 0x000fe2000bf05270 */
[----:B------:R-:W-:Y:S01]  /*07c0*/  MOV R7, UR4 ;  /* 0x0000000400077c02 */ /* 0x000fe20008000f00 */
[----:B------:R-:W-:Y:S02]  /*07d0*/  ULOP3.LUT UR5, UR20, 0x1, URZ, 0xc0, !UPT ;  /* 0x0000000114057892 */ /* 0x000fe4000f8ec0ff */
[----:B------:R-:W-:Y:S02]  /*07e0*/  MOV R15, UR20 ;  /* 0x00000014000f7c02 */ /* 0x000fe40008000f00 */
[----:B------:R-:W-:Y:S01]  /*07f0*/  UISETP.NE.U32.AND UP1, UPT, UR5, 0x1, UPT ;  /* 0x000000010500788c */ /* 0x000fe2000bf25070 */
[----:B------:R-:W-:-:S04]  /*0800*/  PLOP3.LUT P1, PT, PT, PT, UP0, 0x80, 0x8 ;  /* 0x000000000008781c */ /* 0x000fc80003f2f008 */
[----:B------:R-:W1:Y:S01]  /*0810*/  @UP0 LDCU.128 UR8, c[0x0][0x380] ;  /* 0x00007000ff0807ac */ /* 0x000e620008000c00 */
[----:B------:R-:W-:Y:S01]  /*0820*/  PLOP3.LUT P0, PT, PT, PT, UP1, 0x80, 0x8 ;  /* 0x000000000008781c */ /* 0x000fe20003f0f018 */
[----:B------:R-:W2:Y:S04]  /*0830*/  @UP0 LDCU.64 UR6, c[0x0][0x380] ;  /* 0x00007000ff0607ac */ /* 0x000ea80008000a00 */
[----:B------:R-:W3:Y:S03]  /*0840*/  @!UP1 LDCU.128 UR12, c[0x0][0x380] ;  /* 0x00007000ff0c97ac */ /* 0x000ee60008000c00 */
[C---:B------:R-:W-:Y:S02]  /*0850*/  @P1 IADD3 R3, PT, PT, R13.reuse, UR4, RZ ;  /* 0x000000040d031c10 */ /* 0x040fe4000fffe0ff */
[----:B------:R-:W-:Y:S01]  /*0860*/  @P1 IADD3 R6, P2, PT, R13, UR4, RZ ;  /* 0x000000040d061c10 */ /* 0x000fe2000ff5e0ff */
[----:B------:R-:W-:Y:S01]  /*0870*/  @UP0 UIADD3 UR4, UPT, UPT, UR4, 0x2, URZ ;  /* 0x0000000204040890 */ /* 0x000fe2000fffe0ff */
[----:B-1----:R-:W-:Y:S01]  /*0880*/  MOV R11, UR9 ;  /* 0x00000009000b7c02 */ /* 0x002fe20008000f00 */
[----:B------:R-:W-:Y:S01]  /*0890*/  IMAD.U32 R10, RZ, RZ, UR8 ;  /* 0x00000008ff0a7e24 */ /* 0x000fe2000f8e00ff */
[----:B------:R-:W-:-:S02]  /*08a0*/  MOV R4, UR10 ;  /* 0x0000000a00047c02 */ /* 0x000fc40008000f00 */
[----:B------:R-:W-:Y:S01]  /*08b0*/  MOV R5, UR11 ;  /* 0x0000000b00057c02 */ /* 0x000fe20008000f00 */
[----:B------:R-:W-:-:S04]  /*08c0*/  @P1 IMAD.WIDE.U32 R10, R3, 0x4, R10 ;  /* 0x00000004030a1825 */ /* 0x000fc800078e000a */
[----:B------:R-:W-:Y:S01]  /*08d0*/  @P1 IMAD R3, R7, UR20, R0 ;  /* 0x0000001407031c24 */ /* 0x000fe2000f8e0200 */
[----:B------:R-:W-:Y:S01]  /*08e0*/  @P1 IADD3.X R7, PT, PT, RZ, RZ, RZ, P2, !PT ;  /* 0x000000ffff071210 */ /* 0x000fe200017fe4ff */
[----:B------:R-:W-:Y:S01]  /*08f0*/  IMAD.U32 R19, RZ, RZ, UR4 ;  /* 0x00000004ff137e24 */ /* 0x000fe2000f8e00ff */
[C---:B--2---:R-:W-:Y:S01]  /*0900*/  @P1 LEA R2, P2, R6.reuse, UR6, 0x2 ;  /* 0x0000000606021c11 */ /* 0x044fe2000f8410ff */
[----:B------:R-:W-:Y:S01]  /*0910*/  @P1 IMAD.WIDE R4, R3, 0x4, R4 ;  /* 0x0000000403041825 */ /* 0x000fe200078e0204 */
[----:B------:R-:W-:Y:S01]  /*0920*/  @!P0 IADD3 R17, PT, PT, R13, UR4, RZ ;  /* 0x000000040d118c10 */ /* 0x000fe2000fffe0ff */
[----:B0-----:R-:W2:Y:S01]  /*0930*/  @P1 LDG.E R11, desc[UR18][R10.64] ;  /* 0x000000120a0b1981 */ /* 0x001ea2000c1e1900 */
[----:B------:R-:W-:Y:S01]  /*0940*/  @P1 LEA.HI.X R3, R6, UR7, R7, 0x2, P2 ;  /* 0x0000000706031c11 */ /* 0x000fe200090f1407 */
[----:B------:R-:W-:Y:S01]  /*0950*/  @!P0 IMAD R19, R19, UR20, R0 ;  /* 0x0000001413138c24 */ /* 0x000fe2000f8e0200 */
[----:B---3--:R-:W-:Y:S01]  /*0960*/  MOV R6, UR12 ;  /* 0x0000000c00067c02 */ /* 0x008fe20008000f00 */
[----:B------:R-:W-:Y:S01]  /*0970*/  @P1 IMAD.WIDE R14, R15, 0x4, R4 ;  /* 0x000000040f0e1825 */ /* 0x000fe200078e0204 */
[----:B------:R-:W-:Y:S01]  /*0980*/  MOV R7, UR13 ;  /* 0x0000000d00077c02 */ /* 0x000fe20008000f00 */
[----:B------:R-:W2:Y:S01]  /*0990*/  @P1 LDG.E R4, desc[UR18][R4.64] ;  /* 0x0000001204041981 */ /* 0x000ea2000c1e1900 */
[----:B------:R-:W-:-:S02]  /*09a0*/  MOV R8, UR14 ;  /* 0x0000000e00087c02 */ /* 0x000fc40008000f00 */
[----:B------:R-:W-:Y:S01]  /*09b0*/  MOV R9, UR15 ;  /* 0x0000000f00097c02 */ /* 0x000fe20008000f00 */
[----:B------:R-:W-:Y:S01]  /*09c0*/  @!P0 IMAD.WIDE.U32 R6, R17, 0x4, R6 ;  /* 0x0000000411068825 */ /* 0x000fe200078e0006 */
[----:B------:R-:W3:Y:S03]  /*09d0*/  @P1 LDG.E R14, desc[UR18][R14.64] ;  /* 0x000000120e0e1981 */ /* 0x000ee6000c1e1900 */
[----:B------:R-:W-:Y:S01]  /*09e0*/  @!P0 IMAD.WIDE R8, R19, 0x4, R8 ;  /* 0x0000000413088825 */ /* 0x000fe200078e0208 */
[----:B------:R-:W3:Y:S04]  /*09f0*/  @P1 LDG.E R2, desc[UR18][R2.64+0x4] ;  /* 0x0000041202021981 */ /* 0x000ee8000c1e1900 */
[----:B------:R-:W4:Y:S04]  /*0a00*/  @!P0 LDG.E R7, desc[UR18][R6.64] ;  /* 0x0000001206078981 */ /* 0x000f28000c1e1900 */
[----:B------:R-:W4:Y:S01]  /*0a10*/  @!P0 LDG.E R8, desc[UR18][R8.64] ;  /* 0x0000001208088981 */ /* 0x000f22000c1e1900 */
[----:B--2---:R-:W-:-:S04]  /*0a20*/  @P1 FFMA R11, R11, R4, R12 ;  /* 0x000000040b0b1223 */ /* 0x004fc8000000000c */
[----:B---3--:R-:W-:-:S04]  /*0a30*/  @P1 FFMA R12, R2, R14, R11 ;  /* 0x0000000e020c1223 */ /* 0x008fc8000000000b */
[----:B----4-:R-:W-:-:S07]  /*0a40*/  @!P0 FFMA R12, R7, R8, R12 ;  /* 0x00000008070c8223 */ /* 0x010fce000000000c */
.L_x_2:
[----:B------:R-:W1:Y:S01]  /*0a50*/  LDC.64 R2, c[0x0][0x390] ;  /* 0x0000e400ff027b82 */ /* 0x000e620000000a00 */
[----:B------:R-:W-:-:S05]  /*0a60*/  IADD3 R13, PT, PT, R0, R13, RZ ;  /* 0x0000000d000d7210 */ /* 0x000fca0007ffe0ff */
[----:B-1----:R-:W-:-:S05]  /*0a70*/  IMAD.WIDE R2, R13, 0x4, R2 ;  /* 0x000000040d027825 */ /* 0x002fca00078e0202 */
[----:B0-----:R-:W-:Y:S01]  /*0a80*/  STG.E desc[UR18][R2.64], R12 ;  /* 0x0000000c02007986 */ /* 0x001fe2000c101912 */
[----:B------:R-:W-:Y:S05]  /*0a90*/  EXIT ;  /* 0x000000000000794d */ /* 0x000fea0003800000 */
.L_x_4:
[----:B------:R-:W-:-:S00]  /*0aa0*/  BRA `(.L_x_4) ;  /* 0xfffffffc00fc7947 */ /* 0x000fc0000383ffff */
[----:B------:R-:W-:-:S00]  /*0ab0*/  NOP ;  /* 0x0000000000007918 */ /* 0x000fc00000000000 */
        /* <DEDUP_REMOVED lines=12> */
.L_x_6:


//--------------------- .text._Z13cudaMatrixAddPfS_S_ --------------------------
	.section	.text._Z13cudaMatrixAddPfS_S_,"ax",@progbits
	.align	128
        .global         _Z13cudaMatrixAddPfS_S_
        .type           _Z13cudaMatrixAddPfS_S_,@function
        .size           _Z13cudaMatrixAddPfS_S_,(.L_x_7 - _Z13cudaMatrixAddPfS_S_)
        .other          _Z13cudaMatrixAddPfS_S_,@"STO_CUDA_ENTRY STV_DEFAULT"
_Z13cudaMatrixAddPfS_S_:
.text._Z13cudaMatrixAddPfS_S_:
[----:B------:R-:W-:Y:S01]  /*0000*/  LDC R1, c[0x0][0x37c] ;  /* 0x0000df00ff017b82 */ /* 0x000fe20000000800 */
[----:B------:R-:W0:Y:S07]  /*0010*/  S2R R9, SR_CTAID.X ;  /* 0x0000000000097919 */ /* 0x000e2e0000002500 */
[----:B------:R-:W0:Y:S01]  /*0020*/  LDC.64 R2, c[0x0][0x380] ;  /* 0x0000e000ff027b82 */ /* 0x000e220000000a00 */
[----:B------:R-:W1:Y:S07]  /*0030*/  LDCU.64 UR4, c[0x0][0x358] ;  /* 0x00006b00ff0477ac */ /* 0x000e6e0008000a00 */
[----:B------:R-:W2:Y:S08]  /*0040*/  LDC.64 R4, c[0x0][0x388] ;  /* 0x0000e200ff047b82 */ /* 0x000eb00000000a00 */
[----:B------:R-:W3:Y:S01]  /*0050*/  LDC.64 R6, c[0x0][0x390] ;  /* 0x0000e400ff067b82 */ /* 0x000ee20000000a00 */
[----:B0-----:R-:W-:-:S04]  /*0060*/  IMAD.WIDE.U32 R2, R9, 0x4, R2 ;  /* 0x0000000409027825 */ /* 0x001fc800078e0002 */
[C---:B--2---:R-:W-:Y:S02]  /*0070*/  IMAD.WIDE.U32 R4, R9.reuse, 0x4, R4 ;  /* 0x0000000409047825 */ /* 0x044fe400078e0004 */
[----:B-1----:R-:W2:Y:S04]  /*0080*/  LDG.E R2, desc[UR4][R2.64] ;  /* 0x0000000402027981 */ /* 0x002ea8000c1e1900 */
[----:B------:R-:W2:Y:S01]  /*0090*/  LDG.E R5, desc[UR4][R4.64] ;  /* 0x0000000404057981 */ /* 0x000ea2000c1e1900 */
[----:B---3--:R-:W-:-:S04]  /*00a0*/  IMAD.WIDE.U32 R6, R9, 0x4, R6 ;  /* 0x0000000409067825 */ /* 0x008fc800078e0006 */
[----:B--2---:R-:W-:-:S05]  /*00b0*/  FADD R9, R2, R5 ;  /* 0x0000000502097221 */ /* 0x004fca0000000000 */
[----:B------:R-:W-:Y:S01]  /*00c0*/  STG.E desc[UR4][R6.64], R9 ;  /* 0x0000000906007986 */ /* 0x000fe2000c101904 */
[----:B------:R-:W-:Y:S05]  /*00d0*/  EXIT ;  /* 0x000000000000794d */ /* 0x000fea0003800000 */
.L_x_5:
        /* <DEDUP_REMOVED lines=10> */
.L_x_7:


//--------------------- .nv.shared.reserved.0     --------------------------
	.section	.nv.shared.reserved.0,"aw",@nobits
	.weak		__nv_reservedSMEM_offset_0_alias
	.size		__nv_reservedSMEM_offset_0_alias, 0, 64
	.other		__nv_reservedSMEM_offset_0_alias,@"STO_CUDA_RESERVED_SHARED STV_DEFAULT"
__nv_reservedSMEM_offset_0_alias:
	.zero		0
	.zero		64


//--------------------- .nv.constant0._Z14cudaMatrixMultPfS_S_i --------------------------
	.section	.nv.constant0._Z14cudaMatrixMultPfS_S_i,"a",@progbits
	.sectionflags	@""
	.align	4
.nv.constant0._Z14cudaMatrixMultPfS_S_i:
	.zero		924


//--------------------- .nv.constant0._Z13cudaMatrixAddPfS_S_ --------------------------
	.section	.nv.constant0._Z13cudaMatrixAddPfS_S_,"a",@progbits
	.sectionflags	@""
	.align	4
.nv.constant0._Z13cudaMatrixAddPfS_S_:
	.zero		920


//--------------------- SYMBOLS --------------------------

	.type		.nv.reservedSmem.offset0,@object
	.size		.nv.reservedSmem.offset0,0x4
